//
// Generated by NVIDIA NVVM Compiler
//
// Compiler Build ID: CL-36424714
// Cuda compilation tools, release 13.0, V13.0.88
// Based on NVVM 20.0.0
//

.version 9.0
.target sm_100
.address_size 64

	// .globl	_Z14dPgmDrawCirclePiiiiii

.visible .entry _Z14dPgmDrawCirclePiiiiii(
	.param .u64 .ptr .align 1 _Z14dPgmDrawCirclePiiiiii_param_0,
	.param .u32 _Z14dPgmDrawCirclePiiiiii_param_1,
	.param .u32 _Z14dPgmDrawCirclePiiiiii_param_2,
	.param .u32 _Z14dPgmDrawCirclePiiiiii_param_3,
	.param .u32 _Z14dPgmDrawCirclePiiiiii_param_4,
	.param .u32 _Z14dPgmDrawCirclePiiiiii_param_5
)
{
	.reg .pred 	%p<2>;
	.reg .b32 	%r<16>;
	.reg .b32 	%f<11>;
	.reg .b64 	%rd<5>;

	ld.param.u64 	%rd1, [_Z14dPgmDrawCirclePiiiiii_param_0];
	ld.param.u32 	%r2, [_Z14dPgmDrawCirclePiiiiii_param_2];
	ld.param.u32 	%r3, [_Z14dPgmDrawCirclePiiiiii_param_3];
	ld.param.u32 	%r4, [_Z14dPgmDrawCirclePiiiiii_param_4];
	ld.param.u32 	%r5, [_Z14dPgmDrawCirclePiiiiii_param_5];
	mov.u32 	%r6, %ctaid.x;
	mov.u32 	%r7, %ntid.x;
	mov.u32 	%r8, %tid.x;
	mad.lo.s32 	%r9, %r6, %r7, %r8;
	mov.u32 	%r10, %ctaid.y;
	mov.u32 	%r11, %ntid.y;
	mov.u32 	%r12, %tid.y;
	mad.lo.s32 	%r13, %r10, %r11, %r12;
	mad.lo.s32 	%r1, %r2, %r13, %r9;
	rem.s32 	%r14, %r9, %r2;
	cvt.rn.f32.s32 	%f1, %r14;
	cvt.rn.f32.s32 	%f2, %r4;
	cvt.rn.f32.u32 	%f3, %r13;
	cvt.rn.f32.s32 	%f4, %r3;
	sub.f32 	%f5, %f2, %f1;
	mul.f32 	%f6, %f5, %f5;
	sub.f32 	%f7, %f4, %f3;
	fma.rn.f32 	%f8, %f7, %f7, %f6;
	sqrt.rn.f32 	%f9, %f8;
	cvt.rn.f32.s32 	%f10, %r5;
	setp.gtu.f32 	%p1, %f9, %f10;
	@%p1 bra 	$L__BB0_2;
	cvta.to.global.u64 	%rd2, %rd1;
	mul.wide.s32 	%rd3, %r1, 4;
	add.s64 	%rd4, %rd2, %rd3;
	mov.b32 	%r15, 0;
	st.global.u32 	[%rd4], %r15;
$L__BB0_2:
	ret;

}
	// .globl	_Z12dPgmDrawEdgePiiiiPPc
.visible .entry _Z12dPgmDrawEdgePiiiiPPc(
	.param .u64 .ptr .align 1 _Z12dPgmDrawEdgePiiiiPPc_param_0,
	.param .u32 _Z12dPgmDrawEdgePiiiiPPc_param_1,
	.param .u32 _Z12dPgmDrawEdgePiiiiPPc_param_2,
	.param .u32 _Z12dPgmDrawEdgePiiiiPPc_param_3,
	.param .u64 .ptr .align 1 _Z12dPgmDrawEdgePiiiiPPc_param_4
)
{
	.reg .pred 	%p<8>;
	.reg .b32 	%r<19>;
	.reg .b64 	%rd<5>;

	ld.param.u64 	%rd1, [_Z12dPgmDrawEdgePiiiiPPc_param_0];
	ld.param.u32 	%r6, [_Z12dPgmDrawEdgePiiiiPPc_param_1];
	ld.param.u32 	%r4, [_Z12dPgmDrawEdgePiiiiPPc_param_2];
	ld.param.u32 	%r5, [_Z12dPgmDrawEdgePiiiiPPc_param_3];
	mov.u32 	%r7, %ctaid.x;
	mov.u32 	%r8, %ntid.x;
	mov.u32 	%r9, %tid.x;
	mad.lo.s32 	%r1, %r7, %r8, %r9;
	mov.u32 	%r10, %ctaid.y;
	mov.u32 	%r11, %ntid.y;
	mov.u32 	%r12, %tid.y;
	mad.lo.s32 	%r13, %r10, %r11, %r12;
	setp.ge.s32 	%p1, %r1, %r4;
	setp.ge.s32 	%p2, %r13, %r6;
	or.pred  	%p3, %p1, %p2;
	@%p3 bra 	$L__BB1_4;
	min.s32 	%r14, %r1, %r13;
	setp.le.s32 	%p4, %r14, %r5;
	@%p4 bra 	$L__BB1_3;
	sub.s32 	%r15, %r4, %r5;
	setp.lt.s32 	%p5, %r1, %r15;
	sub.s32 	%r16, %r6, %r5;
	setp.lt.s32 	%p6, %r13, %r16;
	and.pred  	%p7, %p5, %p6;
	@%p7 bra 	$L__BB1_4;
$L__BB1_3:
	mad.lo.s32 	%r17, %r4, %r13, %r1;
	cvta.to.global.u64 	%rd2, %rd1;
	mul.wide.s32 	%rd3, %r17, 4;
	add.s64 	%rd4, %rd2, %rd3;
	mov.b32 	%r18, 0;
	st.global.u32 	[%rd4], %r18;
$L__BB1_4:
	ret;

}
	// .globl	_Z12dPgmDrawLinePiiffiiiiii
.visible .entry _Z12dPgmDrawLinePiiffiiiiii(
	.param .u64 .ptr .align 1 _Z12dPgmDrawLinePiiffiiiiii_param_0,
	.param .u32 _Z12dPgmDrawLinePiiffiiiiii_param_1,
	.param .f32 _Z12dPgmDrawLinePiiffiiiiii_param_2,
	.param .f32 _Z12dPgmDrawLinePiiffiiiiii_param_3,
	.param .u32 _Z12dPgmDrawLinePiiffiiiiii_param_4,
	.param .u32 _Z12dPgmDrawLinePiiffiiiiii_param_5,
	.param .u32 _Z12dPgmDrawLinePiiffiiiiii_param_6,
	.param .u32 _Z12dPgmDrawLinePiiffiiiiii_param_7,
	.param .u32 _Z12dPgmDrawLinePiiffiiiiii_param_8,
	.param .u32 _Z12dPgmDrawLinePiiffiiiiii_param_9
)
{
	.reg .pred 	%p<9>;
	.reg .b32 	%r<17>;
	.reg .b32 	%f<10>;
	.reg .b64 	%rd<5>;

	ld.param.u64 	%rd1, [_Z12dPgmDrawLinePiiffiiiiii_param_0];
	ld.param.u32 	%r8, [_Z12dPgmDrawLinePiiffiiiiii_param_1];
	ld.param.f32 	%f1, [_Z12dPgmDrawLinePiiffiiiiii_param_2];
	ld.param.f32 	%f2, [_Z12dPgmDrawLinePiiffiiiiii_param_3];
	ld.param.u32 	%r4, [_Z12dPgmDrawLinePiiffiiiiii_param_6];
	ld.param.u32 	%r5, [_Z12dPgmDrawLinePiiffiiiiii_param_7];
	ld.param.u32 	%r6, [_Z12dPgmDrawLinePiiffiiiiii_param_8];
	ld.param.u32 	%r7, [_Z12dPgmDrawLinePiiffiiiiii_param_9];
	mov.u32 	%r9, %ctaid.x;
	mov.u32 	%r10, %ntid.x;
	mov.u32 	%r11, %tid.x;
	mad.lo.s32 	%r12, %r9, %r10, %r11;
	mov.u32 	%r13, %ctaid.y;
	mov.u32 	%r14, %ntid.y;
	mov.u32 	%r15, %tid.y;
	mad.lo.s32 	%r1, %r13, %r14, %r15;
	mad.lo.s32 	%r2, %r8, %r1, %r12;
	rem.s32 	%r3, %r12, %r8;
	cvt.rn.f32.u32 	%f3, %r1;
	cvt.rn.f32.s32 	%f4, %r3;
	fma.rn.f32 	%f5, %f1, %f4, %f2;
	mov.f32 	%f6, 0f3F000000;
	copysign.f32 	%f7, %f5, %f6;
	add.rz.f32 	%f8, %f5, %f7;
	cvt.rzi.f32.f32 	%f9, %f8;
	setp.neu.f32 	%p1, %f9, %f3;
	@%p1 bra 	$L__BB2_3;
	setp.lt.s32 	%p2, %r3, %r4;
	setp.gt.s32 	%p3, %r3, %r5;
	setp.lt.s32 	%p4, %r1, %r6;
	or.pred  	%p5, %p2, %p4;
	or.pred  	%p6, %p5, %p3;
	setp.gt.s32 	%p7, %r1, %r7;
	or.pred  	%p8, %p7, %p6;
	@%p8 bra 	$L__BB2_3;
	cvta.to.global.u64 	%rd2, %rd1;
	mul.wide.s32 	%rd3, %r2, 4;
	add.s64 	%rd4, %rd2, %rd3;
	mov.b32 	%r16, 0;
	st.global.u32 	[%rd4], %r16;
$L__BB2_3:
	ret;

}


// ===== COMPILED SASS (sm_100) =====

	.target	sm_100

	.elftype	@"ET_EXEC"


//--------------------- .note.nv.tkinfo           --------------------------
	.section	.note.nv.tkinfo,"",@"SHT_NOTE"
	.sectionflags	@"SHF_NOTE_NV_TKINFO"
	.tkinfo
        /*0018*/ 	.word	0x00000002
        /*0030*/ 	.string	""
        /*0030*/ 	.string	"ptxas"
        /*0030*/ 	.string	"Cuda compilation tools, release 13.0, V13.0.88"
        /*0030*/ 	.string	"Build cuda_13.0.r13.0/compiler.36424714_0"
        /*0030*/ 	.string	"-arch sm_100 -m 64 "



//--------------------- .note.nv.cuinfo           --------------------------
	.section	.note.nv.cuinfo,"",@"SHT_NOTE"
	.sectionflags	@"SHF_NOTE_NV_CUINFO"
        /*0018*/ 	.short	0x0002
        /*001a*/ 	.short	0x0064
        /*001c*/ 	.short	0x0082
	.zero		2


//--------------------- .nv.info                  --------------------------
	.section	.nv.info,"",@"SHT_CUDA_INFO"
	.align	4


	//----- nvinfo : EIATTR_REGCOUNT
	.align		4
        /*0000*/ 	.byte	0x04, 0x2f
        /*0002*/ 	.short	(.L_1 - .L_0)
	.align		4
.L_0:
        /*0004*/ 	.word	index@(_Z14dPgmDrawCirclePiiiiii)
        /*0008*/ 	.word	0x0000000c


	//----- nvinfo : EIATTR_FRAME_SIZE
	.align		4
.L_1:
        /*000c*/ 	.byte	0x04, 0x11
        /*000e*/ 	.short	(.L_3 - .L_2)
	.align		4
.L_2:
        /*0010*/ 	.word	index@($__internal_0_$__cuda_sm20_sqrt_rn_f32_slowpath)
        /*0014*/ 	.word	0x00000000


	//----- nvinfo : EIATTR_FRAME_SIZE
	.align		4
.L_3:
        /*0018*/ 	.byte	0x04, 0x11
        /*001a*/ 	.short	(.L_5 - .L_4)
	.align		4
.L_4:
        /*001c*/ 	.word	index@(_Z14dPgmDrawCirclePiiiiii)
        /*0020*/ 	.word	0x00000000


	//----- nvinfo : EIATTR_REGCOUNT
	.align		4
.L_5:
        /*0024*/ 	.byte	0x04, 0x2f
        /*0026*/ 	.short	(.L_7 - .L_6)
	.align		4
.L_6:
        /*0028*/ 	.word	index@(_Z12dPgmDrawEdgePiiiiPPc)
        /*002c*/ 	.word	0x00000008


	//----- nvinfo : EIATTR_FRAME_SIZE
	.align		4
.L_7:
        /*0030*/ 	.byte	0x04, 0x11
        /*0032*/ 	.short	(.L_9 - .L_8)
	.align		4
.L_8:
        /*0034*/ 	.word	index@(_Z12dPgmDrawEdgePiiiiPPc)
        /*0038*/ 	.word	0x00000000


	//----- nvinfo : EIATTR_REGCOUNT
	.align		4
.L_9:
        /*003c*/ 	.byte	0x04, 0x2f
        /*003e*/ 	.short	(.L_11 - .L_10)
	.align		4
.L_10:
        /*0040*/ 	.word	index@(_Z12dPgmDrawLinePiiffiiiiii)
        /*0044*/ 	.word	0x0000000c


	//----- nvinfo : EIATTR_FRAME_SIZE
	.align		4
.L_11:
        /*0048*/ 	.byte	0x04, 0x11
        /*004a*/ 	.short	(.L_13 - .L_12)
	.align		4
.L_12:
        /*004c*/ 	.word	index@(_Z12dPgmDrawLinePiiffiiiiii)
        /*0050*/ 	.word	0x00000000


	//----- nvinfo : EIATTR_MIN_STACK_SIZE
	.align		4
.L_13:
        /*0054*/ 	.byte	0x04, 0x12
        /*0056*/ 	.short	(.L_15 - .L_14)
	.align		4
.L_14:
        /*0058*/ 	.word	index@(_Z12dPgmDrawLinePiiffiiiiii)
        /*005c*/ 	.word	0x00000000


	//----- nvinfo : EIATTR_MIN_STACK_SIZE
	.align		4
.L_15:
        /*0060*/ 	.byte	0x04, 0x12
        /*0062*/ 	.short	(.L_17 - .L_16)
	.align		4
.L_16:
        /*0064*/ 	.word	index@(_Z12dPgmDrawEdgePiiiiPPc)
        /*0068*/ 	.word	0x00000000


	//----- nvinfo : EIATTR_MIN_STACK_SIZE
	.align		4
.L_17:
        /*006c*/ 	.byte	0x04, 0x12
        /*006e*/ 	.short	(.L_19 - .L_18)
	.align		4
.L_18:
        /*0070*/ 	.word	index@(_Z14dPgmDrawCirclePiiiiii)
        /*0074*/ 	.word	0x00000000
.L_19:


//--------------------- .nv.compat                --------------------------
	.section	.nv.compat,"",@"SHT_CUDA_COMPAT_INFO"
	.align	4
        /*0000*/ 	.byte	0x02, 0x09, 0x00, 0x00, 0x02, 0x02, 0x01, 0x00, 0x02, 0x05, 0x05, 0x00, 0x03, 0x07, 0x01, 0x01
        /*0010*/ 	.byte	0x02, 0x03, 0x00, 0x00, 0x02, 0x06, 0x01, 0x00, 0x04, 0x0b, 0x08, 0x00, 0x01, 0x00, 0x00, 0x00
        /*0020*/ 	.byte	0x00, 0x00, 0x00, 0x00


//--------------------- .nv.info._Z12dPgmDrawLinePiiffiiiiii --------------------------
	.section	.nv.info._Z12dPgmDrawLinePiiffiiiiii,"",@"SHT_CUDA_INFO"
	.sectionflags	@""
	.align	4


	//----- nvinfo : EIATTR_CUDA_API_VERSION
	.align		4
        /*0000*/ 	.byte	0x04, 0x37
        /*0002*/ 	.short	(.L_21 - .L_20)
.L_20:
        /*0004*/ 	.word	0x00000082


	//----- nvinfo : EIATTR_KPARAM_INFO
	.align		4
.L_21:
        /*0008*/ 	.byte	0x04, 0x17
        /*000a*/ 	.short	(.L_23 - .L_22)
.L_22:
        /*000c*/ 	.word	0x00000000
        /*0010*/ 	.short	0x0009
        /*0012*/ 	.short	0x0028
        /*0014*/ 	.byte	0x00, 0xf0, 0x11, 0x00


	//----- nvinfo : EIATTR_KPARAM_INFO
	.align		4
.L_23:
        /*0018*/ 	.byte	0x04, 0x17
        /*001a*/ 	.short	(.L_25 - .L_24)
.L_24:
        /*001c*/ 	.word	0x00000000
        /*0020*/ 	.short	0x0008
        /*0022*/ 	.short	0x0024
        /*0024*/ 	.byte	0x00, 0xf0, 0x11, 0x00


	//----- nvinfo : EIATTR_KPARAM_INFO
	.align		4
.L_25:
        /*0028*/ 	.byte	0x04, 0x17
        /*002a*/ 	.short	(.L_27 - .L_26)
.L_26:
        /*002c*/ 	.word	0x00000000
        /*0030*/ 	.short	0x0007
        /*0032*/ 	.short	0x0020
        /*0034*/ 	.byte	0x00, 0xf0, 0x11, 0x00


	//----- nvinfo : EIATTR_KPARAM_INFO
	.align		4
.L_27:
        /*0038*/ 	.byte	0x04, 0x17
        /*003a*/ 	.short	(.L_29 - .L_28)
.L_28:
        /*003c*/ 	.word	0x00000000
        /*0040*/ 	.short	0x0006
        /*0042*/ 	.short	0x001c
        /*0044*/ 	.byte	0x00, 0xf0, 0x11, 0x00


	//----- nvinfo : EIATTR_KPARAM_INFO
	.align		4
.L_29:
        /*0048*/ 	.byte	0x04, 0x17
        /*004a*/ 	.short	(.L_31 - .L_30)
.L_30:
        /*004c*/ 	.word	0x00000000
        /*0050*/ 	.short	0x0005
        /*0052*/ 	.short	0x0018
        /*0054*/ 	.byte	0x00, 0xf0, 0x11, 0x00


	//----- nvinfo : EIATTR_KPARAM_INFO
	.align		4
.L_31:
        /*0058*/ 	.byte	0x04, 0x17
        /*005a*/ 	.short	(.L_33 - .L_32)
.L_32:
        /*005c*/ 	.word	0x00000000
        /*0060*/ 	.short	0x0004
        /*0062*/ 	.short	0x0014
        /*0064*/ 	.byte	0x00, 0xf0, 0x11, 0x00


	//----- nvinfo : EIATTR_KPARAM_INFO
	.align		4
.L_33:
        /*0068*/ 	.byte	0x04, 0x17
        /*006a*/ 	.short	(.L_35 - .L_34)
.L_34:
        /*006c*/ 	.word	0x00000000
        /*0070*/ 	.short	0x0003
        /*0072*/ 	.short	0x0010
        /*0074*/ 	.byte	0x00, 0xf0, 0x11, 0x00


	//----- nvinfo : EIATTR_KPARAM_INFO
	.align		4
.L_35:
        /*0078*/ 	.byte	0x04, 0x17
        /*007a*/ 	.short	(.L_37 - .L_36)
.L_36:
        /*007c*/ 	.word	0x00000000
        /*0080*/ 	.short	0x0002
        /*0082*/ 	.short	0x000c
        /*0084*/ 	.byte	0x00, 0xf0, 0x11, 0x00


	//----- nvinfo : EIATTR_KPARAM_INFO
	.align		4
.L_37:
        /*0088*/ 	.byte	0x04, 0x17
        /*008a*/ 	.short	(.L_39 - .L_38)
.L_38:
        /*008c*/ 	.word	0x00000000
        /*0090*/ 	.short	0x0001
        /*0092*/ 	.short	0x0008
        /*0094*/ 	.byte	0x00, 0xf0, 0x11, 0x00


	//----- nvinfo : EIATTR_KPARAM_INFO
	.align		4
.L_39:
        /*0098*/ 	.byte	0x04, 0x17
        /*009a*/ 	.short	(.L_41 - .L_40)
.L_40:
        /*009c*/ 	.word	0x00000000
        /*00a0*/ 	.short	0x0000
        /*00a2*/ 	.short	0x0000
        /*00a4*/ 	.byte	0x00, 0xf5, 0x21, 0x00


	//----- nvinfo : EIATTR_SPARSE_MMA_MASK
	.align		4
.L_41:
        /*00a8*/ 	.byte	0x03, 0x50
        /*00aa*/ 	.short	0x0000


	//----- nvinfo : EIATTR_MAXREG_COUNT
	.align		4
        /*00ac*/ 	.byte	0x03, 0x1b
        /*00ae*/ 	.short	0x00ff


	//----- nvinfo : EIATTR_MERCURY_ISA_VERSION
	.align		4
        /*00b0*/ 	.byte	0x03, 0x5f
        /*00b2*/ 	.short	0x0101


	//----- nvinfo : EIATTR_VRC_CTA_INIT_COUNT
	.align		4
        /*00b4*/ 	.byte	0x02, 0x4a
	.zero		1
	.zero		1


	//----- nvinfo : EIATTR_EXIT_INSTR_OFFSETS
	.align		4
        /*00b8*/ 	.byte	0x04, 0x1c
        /*00ba*/ 	.short	(.L_43 - .L_42)


	//   ....[0]....
.L_42:
        /*00bc*/ 	.word	0x000002a0


	//   ....[1]....
        /*00c0*/ 	.word	0x00000320


	//   ....[2]....
        /*00c4*/ 	.word	0x00000380


	//----- nvinfo : EIATTR_CBANK_PARAM_SIZE
	.align		4
.L_43:
        /*00c8*/ 	.byte	0x03, 0x19
        /*00ca*/ 	.short	0x002c


	//----- nvinfo : EIATTR_PARAM_CBANK
	.align		4
        /*00cc*/ 	.byte	0x04, 0x0a
        /*00ce*/ 	.short	(.L_45 - .L_44)
	.align		4
.L_44:
        /*00d0*/ 	.word	index@(.nv.constant0._Z12dPgmDrawLinePiiffiiiiii)
        /*00d4*/ 	.short	0x0380
        /*00d6*/ 	.short	0x002c


	//----- nvinfo : EIATTR_SW_WAR
	.align		4
.L_45:
        /*00d8*/ 	.byte	0x04, 0x36
        /*00da*/ 	.short	(.L_47 - .L_46)
.L_46:
        /*00dc*/ 	.word	0x00000008
.L_47:


//--------------------- .nv.info._Z12dPgmDrawEdgePiiiiPPc --------------------------
	.section	.nv.info._Z12dPgmDrawEdgePiiiiPPc,"",@"SHT_CUDA_INFO"
	.sectionflags	@""
	.align	4


	//----- nvinfo : EIATTR_CUDA_API_VERSION
	.align		4
        /*0000*/ 	.byte	0x04, 0x37
        /*0002*/ 	.short	(.L_49 - .L_48)
.L_48:
        /*0004*/ 	.word	0x00000082


	//----- nvinfo : EIATTR_KPARAM_INFO
	.align		4
.L_49:
        /*0008*/ 	.byte	0x04, 0x17
        /*000a*/ 	.short	(.L_51 - .L_50)
.L_50:
        /*000c*/ 	.word	0x00000000
        /*0010*/ 	.short	0x0004
        /*0012*/ 	.short	0x0018
        /*0014*/ 	.byte	0x00, 0xf5, 0x21, 0x00


	//----- nvinfo : EIATTR_KPARAM_INFO
	.align		4
.L_51:
        /*0018*/ 	.byte	0x04, 0x17
        /*001a*/ 	.short	(.L_53 - .L_52)
.L_52:
        /*001c*/ 	.word	0x00000000
        /*0020*/ 	.short	0x0003
        /*0022*/ 	.short	0x0010
        /*0024*/ 	.byte	0x00, 0xf0, 0x11, 0x00


	//----- nvinfo : EIATTR_KPARAM_INFO
	.align		4
.L_53:
        /*0028*/ 	.byte	0x04, 0x17
        /*002a*/ 	.short	(.L_55 - .L_54)
.L_54:
        /*002c*/ 	.word	0x00000000
        /*0030*/ 	.short	0x0002
        /*0032*/ 	.short	0x000c
        /*0034*/ 	.byte	0x00, 0xf0, 0x11, 0x00


	//----- nvinfo : EIATTR_KPARAM_INFO
	.align		4
.L_55:
        /*0038*/ 	.byte	0x04, 0x17
        /*003a*/ 	.short	(.L_57 - .L_56)
.L_56:
        /*003c*/ 	.word	0x00000000
        /*0040*/ 	.short	0x0001
        /*0042*/ 	.short	0x0008
        /*0044*/ 	.byte	0x00, 0xf0, 0x11, 0x00


	//----- nvinfo : EIATTR_KPARAM_INFO
	.align		4
.L_57:
        /*0048*/ 	.byte	0x04, 0x17
        /*004a*/ 	.short	(.L_59 - .L_58)
.L_58:
        /*004c*/ 	.word	0x00000000
        /*0050*/ 	.short	0x0000
        /*0052*/ 	.short	0x0000
        /*0054*/ 	.byte	0x00, 0xf5, 0x21, 0x00


	//----- nvinfo : EIATTR_SPARSE_MMA_MASK
	.align		4
.L_59:
        /*0058*/ 	.byte	0x03, 0x50
        /*005a*/ 	.short	0x0000


	//----- nvinfo : EIATTR_MAXREG_COUNT
	.align		4
        /*005c*/ 	.byte	0x03, 0x1b
        /*005e*/ 	.short	0x00ff


	//----- nvinfo : EIATTR_MERCURY_ISA_VERSION
	.align		4
        /*0060*/ 	.byte	0x03, 0x5f
        /*0062*/ 	.short	0x0101


	//----- nvinfo : EIATTR_VRC_CTA_INIT_COUNT
	.align		4
        /*0064*/ 	.byte	0x02, 0x4a
	.zero		1
	.zero		1


	//----- nvinfo : EIATTR_EXIT_INSTR_OFFSETS
	.align		4
        /*0068*/ 	.byte	0x04, 0x1c
        /*006a*/ 	.short	(.L_61 - .L_60)


	//   ....[0]....
.L_60:
        /*006c*/ 	.word	0x000000c0


	//   ....[1]....
        /*0070*/ 	.word	0x00000170


	//   ....[2]....
        /*0074*/ 	.word	0x000001d0


	//----- nvinfo : EIATTR_CRS_STACK_SIZE
	.align		4
.L_61:
        /*0078*/ 	.byte	0x04, 0x1e
        /*007a*/ 	.short	(.L_63 - .L_62)
.L_62:
        /*007c*/ 	.word	0x00000000


	//----- nvinfo : EIATTR_CBANK_PARAM_SIZE
	.align		4
.L_63:
        /*0080*/ 	.byte	0x03, 0x19
        /*0082*/ 	.short	0x0020


	//----- nvinfo : EIATTR_PARAM_CBANK
	.align		4
        /*0084*/ 	.byte	0x04, 0x0a
        /*0086*/ 	.short	(.L_65 - .L_64)
	.align		4
.L_64:
        /*0088*/ 	.word	index@(.nv.constant0._Z12dPgmDrawEdgePiiiiPPc)
        /*008c*/ 	.short	0x0380
        /*008e*/ 	.short	0x0020


	//----- nvinfo : EIATTR_SW_WAR
	.align		4
.L_65:
        /*0090*/ 	.byte	0x04, 0x36
        /*0092*/ 	.short	(.L_67 - .L_66)
.L_66:
        /*0094*/ 	.word	0x00000008
.L_67:


//--------------------- .nv.info._Z14dPgmDrawCirclePiiiiii --------------------------
	.section	.nv.info._Z14dPgmDrawCirclePiiiiii,"",@"SHT_CUDA_INFO"
	.sectionflags	@""
	.align	4


	//----- nvinfo : EIATTR_CUDA_API_VERSION
	.align		4
        /*0000*/ 	.byte	0x04, 0x37
        /*0002*/ 	.short	(.L_69 - .L_68)
.L_68:
        /*0004*/ 	.word	0x00000082


	//----- nvinfo : EIATTR_KPARAM_INFO
	.align		4
.L_69:
        /*0008*/ 	.byte	0x04, 0x17
        /*000a*/ 	.short	(.L_71 - .L_70)
.L_70:
        /*000c*/ 	.word	0x00000000
        /*0010*/ 	.short	0x0005
        /*0012*/ 	.short	0x0018
        /*0014*/ 	.byte	0x00, 0xf0, 0x11, 0x00


	//----- nvinfo : EIATTR_KPARAM_INFO
	.align		4
.L_71:
        /*0018*/ 	.byte	0x04, 0x17
        /*001a*/ 	.short	(.L_73 - .L_72)
.L_72:
        /*001c*/ 	.word	0x00000000
        /*0020*/ 	.short	0x0004
        /*0022*/ 	.short	0x0014
        /*0024*/ 	.byte	0x00, 0xf0, 0x11, 0x00


	//----- nvinfo : EIATTR_KPARAM_INFO
	.align		4
.L_73:
        /*0028*/ 	.byte	0x04, 0x17
        /*002a*/ 	.short	(.L_75 - .L_74)
.L_74:
        /*002c*/ 	.word	0x00000000
        /*0030*/ 	.short	0x0003
        /*0032*/ 	.short	0x0010
        /*0034*/ 	.byte	0x00, 0xf0, 0x11, 0x00


	//----- nvinfo : EIATTR_KPARAM_INFO
	.align		4
.L_75:
        /*0038*/ 	.byte	0x04, 0x17
        /*003a*/ 	.short	(.L_77 - .L_76)
.L_76:
        /*003c*/ 	.word	0x00000000
        /*0040*/ 	.short	0x0002
        /*0042*/ 	.short	0x000c
        /*0044*/ 	.byte	0x00, 0xf0, 0x11, 0x00


	//----- nvinfo : EIATTR_KPARAM_INFO
	.align		4
.L_77:
        /*0048*/ 	.byte	0x04, 0x17
        /*004a*/ 	.short	(.L_79 - .L_78)
.L_78:
        /*004c*/ 	.word	0x00000000
        /*0050*/ 	.short	0x0001
        /*0052*/ 	.short	0x0008
        /*0054*/ 	.byte	0x00, 0xf0, 0x11, 0x00


	//----- nvinfo : EIATTR_KPARAM_INFO
	.align		4
.L_79:
        /*0058*/ 	.byte	0x04, 0x17
        /*005a*/ 	.short	(.L_81 - .L_80)
.L_80:
        /*005c*/ 	.word	0x00000000
        /*0060*/ 	.short	0x0000
        /*0062*/ 	.short	0x0000
        /*0064*/ 	.byte	0x00, 0xf5, 0x21, 0x00


	//----- nvinfo : EIATTR_SPARSE_MMA_MASK
	.align		4
.L_81:
        /*0068*/ 	.byte	0x03, 0x50
        /*006a*/ 	.short	0x0000


	//----- nvinfo : EIATTR_MAXREG_COUNT
	.align		4
        /*006c*/ 	.byte	0x03, 0x1b
        /*006e*/ 	.short	0x00ff


	//----- nvinfo : EIATTR_MERCURY_ISA_VERSION
	.align		4
        /*0070*/ 	.byte	0x03, 0x5f
        /*0072*/ 	.short	0x0101


	//----- nvinfo : EIATTR_VRC_CTA_INIT_COUNT
	.align		4
        /*0074*/ 	.byte	0x02, 0x4a
	.zero		1
	.zero		1


	//----- nvinfo : EIATTR_EXIT_INSTR_OFFSETS
	.align		4
        /*0078*/ 	.byte	0x04, 0x1c
        /*007a*/ 	.short	(.L_83 - .L_82)


	//   ....[0]....
.L_82:
        /*007c*/ 	.word	0x000003a0


	//   ....[1]....
        /*0080*/ 	.word	0x000003f0


	//----- nvinfo : EIATTR_CRS_STACK_SIZE
	.align		4
.L_83:
        /*0084*/ 	.byte	0x04, 0x1e
        /*0086*/ 	.short	(.L_85 - .L_84)
.L_84:
        /*0088*/ 	.word	0x00000000


	//----- nvinfo : EIATTR_CBANK_PARAM_SIZE
	.align		4
.L_85:
        /*008c*/ 	.byte	0x03, 0x19
        /*008e*/ 	.short	0x001c


	//----- nvinfo : EIATTR_PARAM_CBANK
	.align		4
        /*0090*/ 	.byte	0x04, 0x0a
        /*0092*/ 	.short	(.L_87 - .L_86)
	.align		4
.L_86:
        /*0094*/ 	.word	index@(.nv.constant0._Z14dPgmDrawCirclePiiiiii)
        /*0098*/ 	.short	0x0380
        /*009a*/ 	.short	0x001c


	//----- nvinfo : EIATTR_SW_WAR
	.align		4
.L_87:
        /*009c*/ 	.byte	0x04, 0x36
        /*009e*/ 	.short	(.L_89 - .L_88)
.L_88:
        /*00a0*/ 	.word	0x00000008
.L_89:


//--------------------- .nv.callgraph             --------------------------
	.section	.nv.callgraph,"",@"SHT_CUDA_CALLGRAPH"
	.align	4
	.sectionentsize	8
	.align		4
        /*0000*/ 	.word	0x00000000
	.align		4
        /*0004*/ 	.word	0xffffffff
	.align		4
        /*0008*/ 	.word	0x00000000
	.align		4
        /*000c*/ 	.word	0xfffffffe
	.align		4
        /*0010*/ 	.word	0x00000000
	.align		4
        /*0014*/ 	.word	0xfffffffd
	.align		4
        /*0018*/ 	.word	0x00000000
	.align		4
        /*001c*/ 	.word	0xfffffffc


//--------------------- .text._Z12dPgmDrawLinePiiffiiiiii --------------------------
	.section	.text._Z12dPgmDrawLinePiiffiiiiii,"ax",@progbits
	.align	128
        .global         _Z12dPgmDrawLinePiiffiiiiii
        .type           _Z12dPgmDrawLinePiiffiiiiii,@function
        .size           _Z12dPgmDrawLinePiiffiiiiii,(.L_x_10 - _Z12dPgmDrawLinePiiffiiiiii)
        .other          _Z12dPgmDrawLinePiiffiiiiii,@"STO_CUDA_ENTRY STV_DEFAULT"
_Z12dPgmDrawLinePiiffiiiiii:
.text._Z12dPgmDrawLinePiiffiiiiii:
[----:B------:R-:W-:Y:S08]  /*0000*/  LDC R1, c[0x0][0x37c] ;  /* 0x0000df00ff017b82 */ /* 0x000ff00000000800 */
[----:B------:R-:W0:Y:S01]  /*0010*/  LDC R0, c[0x0][0x388] ;  /* 0x0000e200ff007b82 */ /* 0x000e220000000800 */
[----:B------:R-:W1:Y:S01]  /*0020*/  S2R R6, SR_TID.X ;  /* 0x0000000000067919 */ /* 0x000e620000002100 */
[----:B------:R-:W2:Y:S06]  /*0030*/  LDCU UR5, c[0x0][0x38c] ;  /* 0x00007180ff0577ac */ /* 0x000eac0008000800 */
[----:B------:R-:W1:Y:S08]  /*0040*/  S2UR UR4, SR_CTAID.X ;  /* 0x00000000000479c3 */ /* 0x000e700000002500 */
[----:B------:R-:W1:Y:S01]  /*0050*/  LDC R5, c[0x0][0x360] ;  /* 0x0000d800ff057b82 */ /* 0x000e620000000800 */
[----:B0-----:R-:W-:-:S04]  /*0060*/  IABS R7, R0 ;  /* 0x0000000000077213 */ /* 0x001fc80000000000 */
[----:B------:R-:W0:Y:S01]  /*0070*/  I2F.RP R4, R7 ;  /* 0x0000000700047306 */ /* 0x000e220000209400 */
[----:B-1----:R-:W-:Y:S02]  /*0080*/  IMAD R5, R5, UR4, R6 ;  /* 0x0000000405057c24 */ /* 0x002fe4000f8e0206 */
[----:B------:R-:W1:Y:S05]  /*0090*/  S2UR UR4, SR_CTAID.Y ;  /* 0x00000000000479c3 */ /* 0x000e6a0000002600 */
[----:B0-----:R-:W0:Y:S01]  /*00a0*/  MUFU.RCP R4, R4 ;  /* 0x0000000400047308 */ /* 0x001e220000001000 */
[----:B------:R-:W-:Y:S01]  /*00b0*/  ISETP.GE.AND P2, PT, R5, RZ, PT ;  /* 0x000000ff0500720c */ /* 0x000fe20003f46270 */
[----:B0-----:R-:W-:Y:S01]  /*00c0*/  VIADD R2, R4, 0xffffffe ;  /* 0x0ffffffe04027836 */ /* 0x001fe20000000000 */
[----:B------:R-:W-:-:S05]  /*00d0*/  IABS R4, R5 ;  /* 0x0000000500047213 */ /* 0x000fca0000000000 */
[----:B------:R0:W3:Y:S02]  /*00e0*/  F2I.FTZ.U32.TRUNC.NTZ R3, R2 ;  /* 0x0000000200037305 */ /* 0x0000e4000021f000 */
[----:B0-----:R-:W-:Y:S02]  /*00f0*/  IMAD.MOV.U32 R2, RZ, RZ, RZ ;  /* 0x000000ffff027224 */ /* 0x001fe400078e00ff */
[----:B---3--:R-:W-:-:S04]  /*0100*/  IMAD.MOV R8, RZ, RZ, -R3 ;  /* 0x000000ffff087224 */ /* 0x008fc800078e0a03 */
[----:B------:R-:W-:-:S04]  /*0110*/  IMAD R9, R8, R7, RZ ;  /* 0x0000000708097224 */ /* 0x000fc800078e02ff */
[----:B------:R-:W-:-:S06]  /*0120*/  IMAD.HI.U32 R3, R3, R9, R2 ;  /* 0x0000000903037227 */ /* 0x000fcc00078e0002 */
[----:B------:R-:W-:-:S05]  /*0130*/  IMAD.HI.U32 R3, R3, R4, RZ ;  /* 0x0000000403037227 */ /* 0x000fca00078e00ff */
[----:B------:R-:W-:-:S05]  /*0140*/  IADD3 R3, PT, PT, -R3, RZ, RZ ;  /* 0x000000ff03037210 */ /* 0x000fca0007ffe1ff */
[C---:B------:R-:W-:Y:S02]  /*0150*/  IMAD R2, R7.reuse, R3, R4 ;  /* 0x0000000307027224 */ /* 0x040fe400078e0204 */
[----:B------:R-:W2:Y:S03]  /*0160*/  LDC R3, c[0x0][0x390] ;  /* 0x0000e400ff037b82 */ /* 0x000ea60000000800 */
[----:B------:R-:W-:-:S05]  /*0170*/  ISETP.GT.U32.AND P0, PT, R7, R2, PT ;  /* 0x000000020700720c */ /* 0x000fca0003f04070 */
[----:B------:R-:W1:Y:S08]  /*0180*/  LDC R4, c[0x0][0x364] ;  /* 0x0000d900ff047b82 */ /* 0x000e700000000800 */
[----:B------:R-:W-:Y:S01]  /*0190*/  @!P0 IMAD.IADD R2, R2, 0x1, -R7 ;  /* 0x0000000102028824 */ /* 0x000fe200078e0a07 */
[----:B------:R-:W-:-:S04]  /*01a0*/  ISETP.NE.AND P0, PT, R0, RZ, PT ;  /* 0x000000ff0000720c */ /* 0x000fc80003f05270 */
[----:B------:R-:W-:-:S13]  /*01b0*/  ISETP.GT.U32.AND P1, PT, R7, R2, PT ;  /* 0x000000020700720c */ /* 0x000fda0003f24070 */
[----:B------:R-:W-:Y:S02]  /*01c0*/  @!P1 IMAD.IADD R2, R2, 0x1, -R7 ;  /* 0x0000000102029824 */ /* 0x000fe400078e0a07 */
[----:B------:R-:W1:Y:S03]  /*01d0*/  S2R R7, SR_TID.Y ;  /* 0x0000000000077919 */ /* 0x000e660000002200 */
[----:B------:R-:W-:-:S05]  /*01e0*/  MOV R6, R2 ;  /* 0x0000000200067202 */ /* 0x000fca0000000f00 */
[----:B------:R-:W-:Y:S01]  /*01f0*/  @!P2 IMAD.MOV R6, RZ, RZ, -R6 ;  /* 0x000000ffff06a224 */ /* 0x000fe200078e0a06 */
[----:B------:R-:W-:-:S04]  /*0200*/  @!P0 LOP3.LUT R6, RZ, R0, RZ, 0x33, !PT ;  /* 0x00000000ff068212 */ /* 0x000fc800078e33ff */
[----:B------:R-:W-:-:S05]  /*0210*/  I2FP.F32.S32 R2, R6 ;  /* 0x0000000600027245 */ /* 0x000fca0000201400 */
[----:B--2---:R-:W-:Y:S01]  /*0220*/  FFMA R2, R2, UR5, R3 ;  /* 0x0000000502027c23 */ /* 0x004fe20008000003 */
[----:B------:R-:W-:-:S05]  /*0230*/  HFMA2 R3, -RZ, RZ, 1.75, 0 ;  /* 0x3f000000ff037431 */ /* 0x000fca00000001ff */
[----:B------:R-:W-:Y:S01]  /*0240*/  LOP3.LUT R3, R3, 0x80000000, R2, 0xb8, !PT ;  /* 0x8000000003037812 */ /* 0x000fe200078eb802 */
[----:B-1----:R-:W-:-:S04]  /*0250*/  IMAD R4, R4, UR4, R7 ;  /* 0x0000000404047c24 */ /* 0x002fc8000f8e0207 */
[----:B------:R-:W-:Y:S01]  /*0260*/  FADD.RZ R3, R2, R3 ;  /* 0x0000000302037221 */ /* 0x000fe2000000c000 */
[----:B------:R-:W-:-:S05]  /*0270*/  I2FP.F32.U32 R2, R4 ;  /* 0x0000000400027245 */ /* 0x000fca0000201000 */
[----:B------:R-:W0:Y:S02]  /*0280*/  FRND.TRUNC R3, R3 ;  /* 0x0000000300037307 */ /* 0x000e24000020d000 */
[----:B0-----:R-:W-:-:S13]  /*0290*/  FSETP.NEU.AND P0, PT, R3, R2, PT ;  /* 0x000000020300720b */ /* 0x001fda0003f0d000 */
[----:B------:R-:W-:Y:S05]  /*02a0*/  @P0 EXIT ;  /* 0x000000000000094d */ /* 0x000fea0003800000 */
[----:B------:R-:W0:Y:S01]  /*02b0*/  LDCU.64 UR6, c[0x0][0x3a0] ;  /* 0x00007400ff0677ac */ /* 0x000e220008000a00 */
[----:B------:R-:W1:Y:S01]  /*02c0*/  LDCU UR4, c[0x0][0x39c] ;  /* 0x00007380ff0477ac */ /* 0x000e620008000800 */
[----:B------:R-:W2:Y:S01]  /*02d0*/  LDCU UR5, c[0x0][0x3a8] ;  /* 0x00007500ff0577ac */ /* 0x000ea20008000800 */
[----:B0-----:R-:W-:-:S04]  /*02e0*/  ISETP.GE.AND P0, PT, R4, UR7, PT ;  /* 0x0000000704007c0c */ /* 0x001fc8000bf06270 */
[----:B-1----:R-:W-:-:S04]  /*02f0*/  ISETP.LT.OR P0, PT, R6, UR4, !P0 ;  /* 0x0000000406007c0c */ /* 0x002fc8000c701670 */
[----:B------:R-:W-:-:S04]  /*0300*/  ISETP.GT.OR P0, PT, R6, UR6, P0 ;  /* 0x0000000606007c0c */ /* 0x000fc80008704670 */
[----:B--2---:R-:W-:-:S13]  /*0310*/  ISETP.GT.OR P0, PT, R4, UR5, P0 ;  /* 0x0000000504007c0c */ /* 0x004fda0008704670 */
[----:B------:R-:W-:Y:S05]  /*0320*/  @P0 EXIT ;  /* 0x000000000000094d */ /* 0x000fea0003800000 */
[----:B------:R-:W0:Y:S01]  /*0330*/  LDC.64 R2, c[0x0][0x380] ;  /* 0x0000e000ff027b82 */ /* 0x000e220000000a00 */
[----:B------:R-:W1:Y:S01]  /*0340*/  LDCU.64 UR4, c[0x0][0x358] ;  /* 0x00006b00ff0477ac */ /* 0x000e620008000a00 */
[----:B------:R-:W-:-:S04]  /*0350*/  IMAD R5, R4, R0, R5 ;  /* 0x0000000004057224 */ /* 0x000fc800078e0205 */
[----:B0-----:R-:W-:-:S05]  /*0360*/  IMAD.WIDE R2, R5, 0x4, R2 ;  /* 0x0000000405027825 */ /* 0x001fca00078e0202 */
[----:B-1----:R-:W-:Y:S01]  /*0370*/  STG.E desc[UR4][R2.64], RZ ;  /* 0x000000ff02007986 */ /* 0x002fe2000c101904 */
[----:B------:R-:W-:Y:S05]  /*0380*/  EXIT ;  /* 0x000000000000794d */ /* 0x000fea0003800000 */
.L_x_0:
[----:B------:R-:W-:-:S00]  /*0390*/  BRA `(.L_x_0) ;  /* 0xfffffffc00fc7947 */ /* 0x000fc0000383ffff */
[----:B------:R-:W-:-:S00]  /*03a0*/  NOP ;  /* 0x0000000000007918 */ /* 0x000fc00000000000 */
        /* <DEDUP_REMOVED lines=13> */
.L_x_10:


//--------------------- .text._Z12dPgmDrawEdgePiiiiPPc --------------------------
	.section	.text._Z12dPgmDrawEdgePiiiiPPc,"ax",@progbits
	.align	128
        .global         _Z12dPgmDrawEdgePiiiiPPc
        .type           _Z12dPgmDrawEdgePiiiiPPc,@function
        .size           _Z12dPgmDrawEdgePiiiiPPc,(.L_x_11 - _Z12dPgmDrawEdgePiiiiPPc)
        .other          _Z12dPgmDrawEdgePiiiiPPc,@"STO_CUDA_ENTRY STV_DEFAULT"
_Z12dPgmDrawEdgePiiiiPPc:
.text._Z12dPgmDrawEdgePiiiiPPc:
[----:B------:R-:W-:Y:S01]  /*0000*/  LDC R1, c[0x0][0x37c] ;  /* 0x0000df00ff017b82 */ /* 0x000fe20000000800 */
[----:B------:R-:W0:Y:S07]  /*0010*/  S2R R2, SR_TID.Y ;  /* 0x0000000000027919 */ /* 0x000e2e0000002200 */
[----:B------:R-:W1:Y:S01]  /*0020*/  LDC R0, c[0x0][0x360] ;  /* 0x0000d800ff007b82 */ /* 0x000e620000000800 */
[----:B------:R-:W2:Y:S01]  /*0030*/  LDCU.64 UR8, c[0x0][0x388] ;  /* 0x00007100ff0877ac */ /* 0x000ea20008000a00 */
[----:B------:R-:W1:Y:S06]  /*0040*/  S2R R3, SR_TID.X ;  /* 0x0000000000037919 */ /* 0x000e6c0000002100 */
[----:B------:R-:W0:Y:S08]  /*0050*/  S2UR UR5, SR_CTAID.Y ;  /* 0x00000000000579c3 */ /* 0x000e300000002600 */
[----:B------:R-:W0:Y:S08]  /*0060*/  LDC R5, c[0x0][0x364] ;  /* 0x0000d900ff057b82 */ /* 0x000e300000000800 */
[----:B------:R-:W1:Y:S01]  /*0070*/  S2UR UR4, SR_CTAID.X ;  /* 0x00000000000479c3 */ /* 0x000e620000002500 */
[----:B0-----:R-:W-:-:S05]  /*0080*/  IMAD R5, R5, UR5, R2 ;  /* 0x0000000505057c24 */ /* 0x001fca000f8e0202 */
[----:B--2---:R-:W-:Y:S01]  /*0090*/  ISETP.GE.AND P0, PT, R5, UR8, PT ;  /* 0x0000000805007c0c */ /* 0x004fe2000bf06270 */
[----:B-1----:R-:W-:-:S05]  /*00a0*/  IMAD R0, R0, UR4, R3 ;  /* 0x0000000400007c24 */ /* 0x002fca000f8e0203 */
[----:B------:R-:W-:-:S13]  /*00b0*/  ISETP.GE.OR P0, PT, R0, UR9, P0 ;  /* 0x0000000900007c0c */ /* 0x000fda0008706670 */
[----:B------:R-:W-:Y:S05]  /*00c0*/  @P0 EXIT ;  /* 0x000000000000094d */ /* 0x000fea0003800000 */
[----:B------:R-:W0:Y:S01]  /*00d0*/  LDCU UR10, c[0x0][0x390] ;  /* 0x00007200ff0a77ac */ /* 0x000e220008000800 */
[----:B------:R-:W-:Y:S01]  /*00e0*/  VIMNMX R2, PT, PT, R0, R5, PT ;  /* 0x0000000500027248 */ /* 0x000fe20003fe0100 */
[----:B------:R-:W-:Y:S01]  /*00f0*/  BSSY.RECONVERGENT B0, `(.L_x_1) ;  /* 0x0000009000007945 */ /* 0x000fe20003800200 */
[----:B------:R-:W1:Y:S02]  /*0100*/  LDCU.64 UR6, c[0x0][0x358] ;  /* 0x00006b00ff0677ac */ /* 0x000e640008000a00 */
[----:B0-----:R-:W-:-:S13]  /*0110*/  ISETP.GT.AND P0, PT, R2, UR10, PT ;  /* 0x0000000a02007c0c */ /* 0x001fda000bf04270 */
[----:B-1----:R-:W-:Y:S05]  /*0120*/  @!P0 BRA `(.L_x_2) ;  /* 0x0000000000148947 */ /* 0x002fea0003800000 */
[----:B------:R-:W-:Y:S02]  /*0130*/  UIADD3 UR5, UPT, UPT, UR8, -UR10, URZ ;  /* 0x8000000a08057290 */ /* 0x000fe4000fffe0ff */
[----:B------:R-:W-:-:S04]  /*0140*/  UIADD3 UR4, UPT, UPT, UR9, -UR10, URZ ;  /* 0x8000000a09047290 */ /* 0x000fc8000fffe0ff */
[----:B------:R-:W-:Y:S02]  /*0150*/  ISETP.GE.AND P0, PT, R5, UR5, PT ;  /* 0x0000000505007c0c */ /* 0x000fe4000bf06270 */
[----:B------:R-:W-:-:S13]  /*0160*/  ISETP.LT.AND P1, PT, R0, UR4, PT ;  /* 0x0000000400007c0c */ /* 0x000fda000bf21270 */
[----:B------:R-:W-:Y:S05]  /*0170*/  @!P0 EXIT P1 ;  /* 0x000000000000894d */ /* 0x000fea0000800000 */
.L_x_2:
[----:B------:R-:W-:Y:S05]  /*0180*/  BSYNC.RECONVERGENT B0 ;  /* 0x0000000000007941 */ /* 0x000fea0003800200 */
.L_x_1:
[----:B------:R-:W0:Y:S01]  /*0190*/  LDC.64 R2, c[0x0][0x380] ;  /* 0x0000e000ff027b82 */ /* 0x000e220000000a00 */
[----:B------:R-:W-:-:S04]  /*01a0*/  IMAD R5, R5, UR9, R0 ;  /* 0x0000000905057c24 */ /* 0x000fc8000f8e0200 */
[----:B0-----:R-:W-:-:S05]  /*01b0*/  IMAD.WIDE R2, R5, 0x4, R2 ;  /* 0x0000000405027825 */ /* 0x001fca00078e0202 */
[----:B------:R-:W-:Y:S01]  /*01c0*/  STG.E desc[UR6][R2.64], RZ ;  /* 0x000000ff02007986 */ /* 0x000fe2000c101906 */
[----:B------:R-:W-:Y:S05]  /*01d0*/  EXIT ;  /* 0x000000000000794d */ /* 0x000fea0003800000 */
.L_x_3:
        /* <DEDUP_REMOVED lines=10> */
.L_x_11:


//--------------------- .text._Z14dPgmDrawCirclePiiiiii --------------------------
	.section	.text._Z14dPgmDrawCirclePiiiiii,"ax",@progbits
	.align	128
        .global         _Z14dPgmDrawCirclePiiiiii
        .type           _Z14dPgmDrawCirclePiiiiii,@function
        .size           _Z14dPgmDrawCirclePiiiiii,(.L_x_9 - _Z14dPgmDrawCirclePiiiiii)
        .other          _Z14dPgmDrawCirclePiiiiii,@"STO_CUDA_ENTRY STV_DEFAULT"
_Z14dPgmDrawCirclePiiiiii:
.text._Z14dPgmDrawCirclePiiiiii:
[----:B------:R-:W-:Y:S08]  /*0000*/  LDC R1, c[0x0][0x37c] ;  /* 0x0000df00ff017b82 */ /* 0x000ff00000000800 */
[----:B------:R-:W0:Y:S01]  /*0010*/  LDC R0, c[0x0][0x38c] ;  /* 0x0000e300ff007b82 */ /* 0x000e220000000800 */
[----:B------:R-:W1:Y:S01]  /*0020*/  S2R R6, SR_TID.X ;  /* 0x0000000000067919 */ /* 0x000e620000002100 */
[----:B------:R-:W2:Y:S01]  /*0030*/  LDCU.64 UR6, c[0x0][0x390] ;  /* 0x00007200ff0677ac */ /* 0x000ea20008000a00 */
[----:B------:R-:W-:Y:S05]  /*0040*/  BSSY.RECONVERGENT B0, `(.L_x_4) ;  /* 0x0000032000007945 */ /* 0x000fea0003800200 */
[----:B------:R-:W1:Y:S08]  /*0050*/  S2UR UR4, SR_CTAID.X ;  /* 0x00000000000479c3 */ /* 0x000e700000002500 */
[----:B------:R-:W1:Y:S01]  /*0060*/  LDC R5, c[0x0][0x360] ;  /* 0x0000d800ff057b82 */ /* 0x000e620000000800 */
[----:B0-----:R-:W-:-:S04]  /*0070*/  IABS R9, R0 ;  /* 0x0000000000097213 */ /* 0x001fc80000000000 */
[----:B------:R-:W0:Y:S01]  /*0080*/  I2F.RP R4, R9 ;  /* 0x0000000900047306 */ /* 0x000e220000209400 */
[----:B-1----:R-:W-:Y:S02]  /*0090*/  IMAD R5, R5, UR4, R6 ;  /* 0x0000000405057c24 */ /* 0x002fe4000f8e0206 */
[----:B------:R-:W1:Y:S05]  /*00a0*/  S2UR UR4, SR_CTAID.Y ;  /* 0x00000000000479c3 */ /* 0x000e6a0000002600 */
[----:B0-----:R-:W0:Y:S01]  /*00b0*/  MUFU.RCP R4, R4 ;  /* 0x0000000400047308 */ /* 0x001e220000001000 */
[----:B------:R-:W-:Y:S02]  /*00c0*/  ISETP.GE.AND P2, PT, R5, RZ, PT ;  /* 0x000000ff0500720c */ /* 0x000fe40003f46270 */
[----:B0-----:R-:W-:-:S02]  /*00d0*/  IADD3 R2, PT, PT, R4, 0xffffffe, RZ ;  /* 0x0ffffffe04027810 */ /* 0x001fc40007ffe0ff */
[----:B------:R-:W-:-:S03]  /*00e0*/  IABS R4, R5 ;  /* 0x0000000500047213 */ /* 0x000fc60000000000 */
[----:B------:R0:W3:Y:S02]  /*00f0*/  F2I.FTZ.U32.TRUNC.NTZ R3, R2 ;  /* 0x0000000200037305 */ /* 0x0000e4000021f000 */
[----:B0-----:R-:W-:Y:S01]  /*0100*/  IMAD.MOV.U32 R2, RZ, RZ, RZ ;  /* 0x000000ffff027224 */ /* 0x001fe200078e00ff */
[----:B---3--:R-:W-:-:S05]  /*0110*/  IADD3 R8, PT, PT, RZ, -R3, RZ ;  /* 0x80000003ff087210 */ /* 0x008fca0007ffe0ff */
[----:B------:R-:W-:-:S04]  /*0120*/  IMAD R7, R8, R9, RZ ;  /* 0x0000000908077224 */ /* 0x000fc800078e02ff */
[----:B------:R-:W-:Y:S02]  /*0130*/  IMAD.HI.U32 R3, R3, R7, R2 ;  /* 0x0000000703037227 */ /* 0x000fe400078e0002 */
[----:B------:R-:W1:Y:S04]  /*0140*/  S2R R7, SR_TID.Y ;  /* 0x0000000000077919 */ /* 0x000e680000002200 */
[----:B------:R-:W-:-:S05]  /*0150*/  IMAD.HI.U32 R3, R3, R4, RZ ;  /* 0x0000000403037227 */ /* 0x000fca00078e00ff */
[----:B------:R-:W-:-:S05]  /*0160*/  IADD3 R3, PT, PT, -R3, RZ, RZ ;  /* 0x000000ff03037210 */ /* 0x000fca0007ffe1ff */
[C---:B------:R-:W-:Y:S02]  /*0170*/  IMAD R2, R9.reuse, R3, R4 ;  /* 0x0000000309027224 */ /* 0x040fe400078e0204 */
[----:B------:R-:W1:Y:S03]  /*0180*/  LDC R4, c[0x0][0x364] ;  /* 0x0000d900ff047b82 */ /* 0x000e660000000800 */
[----:B------:R-:W-:-:S13]  /*0190*/  ISETP.GT.U32.AND P0, PT, R9, R2, PT ;  /* 0x000000020900720c */ /* 0x000fda0003f04070 */
[----:B------:R-:W-:Y:S01]  /*01a0*/  @!P0 IMAD.IADD R2, R2, 0x1, -R9 ;  /* 0x0000000102028824 */ /* 0x000fe200078e0a09 */
[----:B------:R-:W-:-:S04]  /*01b0*/  ISETP.NE.AND P0, PT, R0, RZ, PT ;  /* 0x000000ff0000720c */ /* 0x000fc80003f05270 */
[----:B------:R-:W-:-:S13]  /*01c0*/  ISETP.GT.U32.AND P1, PT, R9, R2, PT ;  /* 0x000000020900720c */ /* 0x000fda0003f24070 */
[----:B------:R-:W-:-:S04]  /*01d0*/  @!P1 IADD3 R2, PT, PT, R2, -R9, RZ ;  /* 0x8000000902029210 */ /* 0x000fc80007ffe0ff */
[----:B------:R-:W-:Y:S01]  /*01e0*/  MOV R3, R2 ;  /* 0x0000000200037202 */ /* 0x000fe20000000f00 */
[----:B-1----:R-:W-:Y:S01]  /*01f0*/  IMAD R2, R4, UR4, R7 ;  /* 0x0000000404027c24 */ /* 0x002fe2000f8e0207 */
[----:B--2---:R-:W-:Y:S02]  /*0200*/  I2FP.F32.S32 R4, UR7 ;  /* 0x0000000700047c45 */ /* 0x004fe40008201400 */
[----:B------:R-:W-:Y:S01]  /*0210*/  I2FP.F32.S32 R7, UR6 ;  /* 0x0000000600077c45 */ /* 0x000fe20008201400 */
[----:B------:R-:W-:Y:S01]  /*0220*/  @!P2 IMAD.MOV R3, RZ, RZ, -R3 ;  /* 0x000000ffff03a224 */ /* 0x000fe200078e0a03 */
[-C--:B------:R-:W-:Y:S01]  /*0230*/  @!P0 LOP3.LUT R3, RZ, R0.reuse, RZ, 0x33, !PT ;  /* 0x00000000ff038212 */ /* 0x080fe200078e33ff */
[----:B------:R-:W-:Y:S01]  /*0240*/  IMAD R5, R2, R0, R5 ;  /* 0x0000000002057224 */ /* 0x000fe200078e0205 */
[----:B------:R-:W-:Y:S02]  /*0250*/  I2FP.F32.U32 R6, R2 ;  /* 0x0000000200067245 */ /* 0x000fe40000201000 */
[----:B------:R-:W-:-:S03]  /*0260*/  I2FP.F32.S32 R3, R3 ;  /* 0x0000000300037245 */ /* 0x000fc60000201400 */
[----:B------:R-:W-:Y:S02]  /*0270*/  FADD R6, -R6, R7 ;  /* 0x0000000706067221 */ /* 0x000fe40000000100 */
[----:B------:R-:W-:-:S04]  /*0280*/  FADD R3, -R3, R4 ;  /* 0x0000000403037221 */ /* 0x000fc80000000100 */
[----:B------:R-:W-:-:S04]  /*0290*/  FMUL R3, R3, R3 ;  /* 0x0000000303037220 */ /* 0x000fc80000400000 */
[----:B------:R-:W-:-:S04]  /*02a0*/  FFMA R3, R6, R6, R3 ;  /* 0x0000000606037223 */ /* 0x000fc80000000003 */
[----:B------:R0:W1:Y:S01]  /*02b0*/  MUFU.RSQ R4, R3 ;  /* 0x0000000300047308 */ /* 0x0000620000001400 */
[----:B------:R-:W-:-:S04]  /*02c0*/  IADD3 R6, PT, PT, R3, -0xd000000, RZ ;  /* 0xf300000003067810 */ /* 0x000fc80007ffe0ff */
[----:B------:R-:W-:-:S13]  /*02d0*/  ISETP.GT.U32.AND P0, PT, R6, 0x727fffff, PT ;  /* 0x727fffff0600780c */ /* 0x000fda0003f04070 */
[----:B01----:R-:W-:Y:S05]  /*02e0*/  @!P0 BRA `(.L_x_5) ;  /* 0x00000000000c8947 */ /* 0x003fea0003800000 */
[----:B------:R-:W-:-:S07]  /*02f0*/  MOV R9, 0x310 ;  /* 0x0000031000097802 */ /* 0x000fce0000000f00 */
[----:B------:R-:W-:Y:S05]  /*0300*/  CALL.REL.NOINC `($__internal_0_$__cuda_sm20_sqrt_rn_f32_slowpath) ;  /* 0x00000000003c7944 */ /* 0x000fea0003c00000 */
[----:B------:R-:W-:Y:S05]  /*0310*/  BRA `(.L_x_6) ;  /* 0x0000000000107947 */ /* 0x000fea0003800000 */
.L_x_5:
[----:B------:R-:W-:Y:S01]  /*0320*/  FMUL.FTZ R0, R3, R4 ;  /* 0x0000000403007220 */ /* 0x000fe20000410000 */
[----:B------:R-:W-:-:S03]  /*0330*/  FMUL.FTZ R2, R4, 0.5 ;  /* 0x3f00000004027820 */ /* 0x000fc60000410000 */
[----:B------:R-:W-:-:S04]  /*0340*/  FFMA R3, -R0, R0, R3 ;  /* 0x0000000000037223 */ /* 0x000fc80000000103 */
[----:B------:R-:W-:-:S07]  /*0350*/  FFMA R0, R3, R2, R0 ;  /* 0x0000000203007223 */ /* 0x000fce0000000000 */
.L_x_6:
[----:B------:R-:W-:Y:S05]  /*0360*/  BSYNC.RECONVERGENT B0 ;  /* 0x0000000000007941 */ /* 0x000fea0003800200 */
.L_x_4:
[----:B------:R-:W0:Y:S02]  /*0370*/  LDCU UR4, c[0x0][0x398] ;  /* 0x00007300ff0477ac */ /* 0x000e240008000800 */
[----:B0-----:R-:W-:-:S04]  /*0380*/  I2FP.F32.S32 R3, UR4 ;  /* 0x0000000400037c45 */ /* 0x001fc80008201400 */
[----:B------:R-:W-:-:S13]  /*0390*/  FSETP.GTU.AND P0, PT, R0, R3, PT ;  /* 0x000000030000720b */ /* 0x000fda0003f0c000 */
[----:B------:R-:W-:Y:S05]  /*03a0*/  @P0 EXIT ;  /* 0x000000000000094d */ /* 0x000fea0003800000 */
[----:B------:R-:W0:Y:S01]  /*03b0*/  LDC.64 R2, c[0x0][0x380] ;  /* 0x0000e000ff027b82 */ /* 0x000e220000000a00 */
[----:B------:R-:W1:Y:S01]  /*03c0*/  LDCU.64 UR4, c[0x0][0x358] ;  /* 0x00006b00ff0477ac */ /* 0x000e620008000a00 */
[----:B0-----:R-:W-:-:S05]  /*03d0*/  IMAD.WIDE R2, R5, 0x4, R2 ;  /* 0x0000000405027825 */ /* 0x001fca00078e0202 */
[----:B-1----:R-:W-:Y:S01]  /*03e0*/  STG.E desc[UR4][R2.64], RZ ;  /* 0x000000ff02007986 */ /* 0x002fe2000c101904 */
[----:B------:R-:W-:Y:S05]  /*03f0*/  EXIT ;  /* 0x000000000000794d */ /* 0x000fea0003800000 */
        .weak           $__internal_0_$__cuda_sm20_sqrt_rn_f32_slowpath
        .type           $__internal_0_$__cuda_sm20_sqrt_rn_f32_slowpath,@function
        .size           $__internal_0_$__cuda_sm20_sqrt_rn_f32_slowpath,(.L_x_9 - $__internal_0_$__cuda_sm20_sqrt_rn_f32_slowpath)
$__internal_0_$__cuda_sm20_sqrt_rn_f32_slowpath:
[----:B------:R-:W-:-:S13]  /*0400*/  LOP3.LUT P0, RZ, R3, 0x7fffffff, RZ, 0xc0, !PT ;  /* 0x7fffffff03ff7812 */ /* 0x000fda000780c0ff */
[----:B------:R-:W-:Y:S01]  /*0410*/  @!P0 MOV R2, R3 ;  /* 0x0000000300028202 */ /* 0x000fe20000000f00 */
[----:B------:R-:W-:Y:S06]  /*0420*/  @!P0 BRA `(.L_x_7) ;  /* 0x0000000000448947 */ /* 0x000fec0003800000 */
[----:B------:R-:W-:Y:S01]  /*0430*/  FSETP.GEU.FTZ.AND P0, PT, R3, RZ, PT ;  /* 0x000000ff0300720b */ /* 0x000fe20003f1e000 */
[----:B------:R-:W-:-:S12]  /*0440*/  IMAD.MOV.U32 R0, RZ, RZ, R3 ;  /* 0x000000ffff007224 */ /* 0x000fd800078e0003 */
[----:B------:R-:W-:Y:S01]  /*0450*/  @!P0 MOV R2, 0x7fffffff ;  /* 0x7fffffff00028802 */ /* 0x000fe20000000f00 */
[----:B------:R-:W-:Y:S06]  /*0460*/  @!P0 BRA `(.L_x_7) ;  /* 0x0000000000348947 */ /* 0x000fec0003800000 */
[----:B------:R-:W-:-:S13]  /*0470*/  FSETP.GTU.FTZ.AND P0, PT, |R0|, +INF , PT ;  /* 0x7f8000000000780b */ /* 0x000fda0003f1c200 */
[----:B------:R-:W-:Y:S01]  /*0480*/  @P0 FADD.FTZ R2, R0, 1 ;  /* 0x3f80000000020421 */ /* 0x000fe20000010000 */
[----:B------:R-:W-:Y:S06]  /*0490*/  @P0 BRA `(.L_x_7) ;  /* 0x0000000000280947 */ /* 0x000fec0003800000 */
[----:B------:R-:W-:-:S13]  /*04a0*/  FSETP.NEU.FTZ.AND P0, PT, |R0|, +INF , PT ;  /* 0x7f8000000000780b */ /* 0x000fda0003f1d200 */
[----:B------:R-:W-:-:S04]  /*04b0*/  @P0 FFMA R3, R0, 1.84467440737095516160e+19, RZ ;  /* 0x5f80000000030823 */ /* 0x000fc800000000ff */
[----:B------:R-:W0:Y:S02]  /*04c0*/  @P0 MUFU.RSQ R2, R3 ;  /* 0x0000000300020308 */ /* 0x000e240000001400 */
[----:B0-----:R-:W-:Y:S01]  /*04d0*/  @P0 FMUL.FTZ R4, R3, R2 ;  /* 0x0000000203040220 */ /* 0x001fe20000410000 */
[----:B------:R-:W-:Y:S01]  /*04e0*/  @P0 FMUL.FTZ R8, R2, 0.5 ;  /* 0x3f00000002080820 */ /* 0x000fe20000410000 */
[----:B------:R-:W-:Y:S02]  /*04f0*/  @!P0 MOV R2, R0 ;  /* 0x0000000000028202 */ /* 0x000fe40000000f00 */
[----:B------:R-:W-:-:S04]  /*0500*/  @P0 FADD.FTZ R6, -R4, -RZ ;  /* 0x800000ff04060221 */ /* 0x000fc80000010100 */
[----:B------:R-:W-:-:S04]  /*0510*/  @P0 FFMA R7, R4, R6, R3 ;  /* 0x0000000604070223 */ /* 0x000fc80000000003 */
[----:B------:R-:W-:-:S04]  /*0520*/  @P0 FFMA R7, R7, R8, R4 ;  /* 0x0000000807070223 */ /* 0x000fc80000000004 */
[----:B------:R-:W-:-:S07]  /*0530*/  @P0 FMUL.FTZ R2, R7, 2.3283064365386962891e-10 ;  /* 0x2f80000007020820 */ /* 0x000fce0000410000 */
.L_x_7:
[----:B------:R-:W-:Y:S02]  /*0540*/  HFMA2 R3, -RZ, RZ, 0, 0 ;  /* 0x00000000ff037431 */ /* 0x000fe400000001ff */
[----:B------:R-:W-:Y:S01]  /*0550*/  IMAD.MOV.U32 R0, RZ, RZ, R2 ;  /* 0x000000ffff007224 */ /* 0x000fe200078e0002 */
[----:B------:R-:W-:-:S04]  /*0560*/  MOV R2, R9 ;  /* 0x0000000900027202 */ /* 0x000fc80000000f00 */
[----:B------:R-:W-:Y:S05]  /*0570*/  RET.REL.NODEC R2 `(_Z14dPgmDrawCirclePiiiiii) ;  /* 0xfffffff802a07950 */ /* 0x000fea0003c3ffff */
.L_x_8:
        /* <DEDUP_REMOVED lines=16> */
.L_x_9:


//--------------------- .nv.shared.reserved.0     --------------------------
	.section	.nv.shared.reserved.0,"aw",@nobits
	.weak		__nv_reservedSMEM_offset_0_alias
	.size		__nv_reservedSMEM_offset_0_alias, 0, 64
	.other		__nv_reservedSMEM_offset_0_alias,@"STO_CUDA_RESERVED_SHARED STV_DEFAULT"
__nv_reservedSMEM_offset_0_alias:
	.zero		0
	.zero		64


//--------------------- .nv.constant0._Z12dPgmDrawLinePiiffiiiiii --------------------------
	.section	.nv.constant0._Z12dPgmDrawLinePiiffiiiiii,"a",@progbits
	.sectionflags	@""
	.align	4
.nv.constant0._Z12dPgmDrawLinePiiffiiiiii:
	.zero		940


//--------------------- .nv.constant0._Z12dPgmDrawEdgePiiiiPPc --------------------------
	.section	.nv.constant0._Z12dPgmDrawEdgePiiiiPPc,"a",@progbits
	.sectionflags	@""
	.align	4
.nv.constant0._Z12dPgmDrawEdgePiiiiPPc:
	.zero		928


//--------------------- .nv.constant0._Z14dPgmDrawCirclePiiiiii --------------------------
	.section	.nv.constant0._Z14dPgmDrawCirclePiiiiii,"a",@progbits
	.sectionflags	@""
	.align	4
.nv.constant0._Z14dPgmDrawCirclePiiiiii:
	.zero		924


//--------------------- SYMBOLS --------------------------

	.type		.nv.reservedSmem.offset0,@object
	.size		.nv.reservedSmem.offset0,0x4
